//
// Generated by NVIDIA NVVM Compiler
//
// Compiler Build ID: CL-36424714
// Cuda compilation tools, release 13.0, V13.0.88
// Based on NVVM 20.0.0
//

.version 9.0
.target sm_100
.address_size 64

	// .globl	_Z15vectorAddKernelPKiS0_Pii

.visible .entry _Z15vectorAddKernelPKiS0_Pii(
	.param .u64 .ptr .align 1 _Z15vectorAddKernelPKiS0_Pii_param_0,
	.param .u64 .ptr .align 1 _Z15vectorAddKernelPKiS0_Pii_param_1,
	.param .u64 .ptr .align 1 _Z15vectorAddKernelPKiS0_Pii_param_2,
	.param .u32 _Z15vectorAddKernelPKiS0_Pii_param_3
)
{
	.reg .pred 	%p<2>;
	.reg .b32 	%r<9>;
	.reg .b64 	%rd<11>;

	ld.param.u64 	%rd1, [_Z15vectorAddKernelPKiS0_Pii_param_0];
	ld.param.u64 	%rd2, [_Z15vectorAddKernelPKiS0_Pii_param_1];
	ld.param.u64 	%rd3, [_Z15vectorAddKernelPKiS0_Pii_param_2];
	ld.param.u32 	%r2, [_Z15vectorAddKernelPKiS0_Pii_param_3];
	mov.u32 	%r3, %ctaid.x;
	mov.u32 	%r4, %ntid.x;
	mov.u32 	%r5, %tid.x;
	mad.lo.s32 	%r1, %r3, %r4, %r5;
	setp.ge.s32 	%p1, %r1, %r2;
	@%p1 bra 	$L__BB0_2;
	cvta.to.global.u64 	%rd4, %rd1;
	cvta.to.global.u64 	%rd5, %rd2;
	cvta.to.global.u64 	%rd6, %rd3;
	mul.wide.s32 	%rd7, %r1, 4;
	add.s64 	%rd8, %rd4, %rd7;
	ld.global.u32 	%r6, [%rd8];
	add.s64 	%rd9, %rd5, %rd7;
	ld.global.u32 	%r7, [%rd9];
	add.s32 	%r8, %r7, %r6;
	add.s64 	%rd10, %rd6, %rd7;
	st.global.u32 	[%rd10], %r8;
$L__BB0_2:
	ret;

}
	// .globl	_Z15matrixMulKernelPiS_S_i
.visible .entry _Z15matrixMulKernelPiS_S_i(
	.param .u64 .ptr .align 1 _Z15matrixMulKernelPiS_S_i_param_0,
	.param .u64 .ptr .align 1 _Z15matrixMulKernelPiS_S_i_param_1,
	.param .u64 .ptr .align 1 _Z15matrixMulKernelPiS_S_i_param_2,
	.param .u32 _Z15matrixMulKernelPiS_S_i_param_3
)
{
	.reg .pred 	%p<10>;
	.reg .b32 	%r<105>;
	.reg .b64 	%rd<67>;

	ld.param.u64 	%rd14, [_Z15matrixMulKernelPiS_S_i_param_0];
	ld.param.u64 	%rd15, [_Z15matrixMulKernelPiS_S_i_param_1];
	ld.param.u32 	%r30, [_Z15matrixMulKernelPiS_S_i_param_3];
	cvta.to.global.u64 	%rd1, %rd15;
	cvta.to.global.u64 	%rd2, %rd14;
	mov.u32 	%r31, %ctaid.y;
	mov.u32 	%r32, %ntid.y;
	mov.u32 	%r33, %tid.y;
	mad.lo.s32 	%r1, %r31, %r32, %r33;
	mov.u32 	%r34, %ctaid.x;
	mov.u32 	%r35, %ntid.x;
	mov.u32 	%r36, %tid.x;
	mad.lo.s32 	%r2, %r34, %r35, %r36;
	max.s32 	%r37, %r1, %r2;
	setp.ge.s32 	%p1, %r37, %r30;
	@%p1 bra 	$L__BB1_13;
	mul.lo.s32 	%r3, %r30, %r1;
	and.b32  	%r4, %r30, 7;
	setp.lt.u32 	%p2, %r30, 8;
	mov.b32 	%r99, 0;
	mov.u32 	%r104, %r99;
	@%p2 bra 	$L__BB1_4;
	and.b32  	%r99, %r30, 2147483640;
	neg.s32 	%r93, %r99;
	mul.wide.s32 	%rd16, %r30, 4;
	add.s64 	%rd3, %rd1, %rd16;
	shl.b32 	%r7, %r30, 3;
	mul.wide.s32 	%rd17, %r30, 8;
	add.s64 	%rd4, %rd1, %rd17;
	mul.wide.s32 	%rd18, %r30, 12;
	add.s64 	%rd5, %rd1, %rd18;
	mul.wide.s32 	%rd19, %r30, 16;
	add.s64 	%rd6, %rd1, %rd19;
	mul.wide.s32 	%rd20, %r30, 20;
	add.s64 	%rd7, %rd1, %rd20;
	mul.wide.s32 	%rd21, %r30, 24;
	add.s64 	%rd8, %rd1, %rd21;
	mul.wide.s32 	%rd22, %r30, 28;
	add.s64 	%rd9, %rd1, %rd22;
	mul.wide.u32 	%rd23, %r3, 4;
	add.s64 	%rd24, %rd23, %rd2;
	add.s64 	%rd66, %rd24, 16;
	mov.b32 	%r104, 0;
	mov.u32 	%r92, %r2;
$L__BB1_3:
	.pragma "nounroll";
	mul.wide.s32 	%rd25, %r92, 4;
	add.s64 	%rd26, %rd3, %rd25;
	add.s64 	%rd27, %rd4, %rd25;
	add.s64 	%rd28, %rd5, %rd25;
	add.s64 	%rd29, %rd6, %rd25;
	add.s64 	%rd30, %rd7, %rd25;
	add.s64 	%rd31, %rd8, %rd25;
	add.s64 	%rd32, %rd9, %rd25;
	add.s64 	%rd33, %rd1, %rd25;
	ld.global.u32 	%r41, [%rd66+-16];
	ld.global.u32 	%r42, [%rd33];
	mad.lo.s32 	%r43, %r42, %r41, %r104;
	ld.global.u32 	%r44, [%rd66+-12];
	ld.global.u32 	%r45, [%rd26];
	mad.lo.s32 	%r46, %r45, %r44, %r43;
	ld.global.u32 	%r47, [%rd66+-8];
	ld.global.u32 	%r48, [%rd27];
	mad.lo.s32 	%r49, %r48, %r47, %r46;
	ld.global.u32 	%r50, [%rd66+-4];
	ld.global.u32 	%r51, [%rd28];
	mad.lo.s32 	%r52, %r51, %r50, %r49;
	ld.global.u32 	%r53, [%rd66];
	ld.global.u32 	%r54, [%rd29];
	mad.lo.s32 	%r55, %r54, %r53, %r52;
	ld.global.u32 	%r56, [%rd66+4];
	ld.global.u32 	%r57, [%rd30];
	mad.lo.s32 	%r58, %r57, %r56, %r55;
	ld.global.u32 	%r59, [%rd66+8];
	ld.global.u32 	%r60, [%rd31];
	mad.lo.s32 	%r61, %r60, %r59, %r58;
	ld.global.u32 	%r62, [%rd66+12];
	ld.global.u32 	%r63, [%rd32];
	mad.lo.s32 	%r104, %r63, %r62, %r61;
	add.s32 	%r93, %r93, 8;
	add.s32 	%r92, %r92, %r7;
	add.s64 	%rd66, %rd66, 32;
	setp.ne.s32 	%p3, %r93, 0;
	@%p3 bra 	$L__BB1_3;
$L__BB1_4:
	setp.eq.s32 	%p4, %r4, 0;
	@%p4 bra 	$L__BB1_12;
	and.b32  	%r17, %r30, 3;
	setp.lt.u32 	%p5, %r4, 4;
	@%p5 bra 	$L__BB1_7;
	add.s32 	%r65, %r99, %r3;
	mul.wide.u32 	%rd34, %r65, 4;
	add.s64 	%rd35, %rd2, %rd34;
	ld.global.u32 	%r66, [%rd35];
	mad.lo.s32 	%r67, %r99, %r30, %r2;
	mul.wide.s32 	%rd36, %r67, 4;
	add.s64 	%rd37, %rd1, %rd36;
	ld.global.u32 	%r68, [%rd37];
	mad.lo.s32 	%r69, %r68, %r66, %r104;
	cvt.u64.u32 	%rd38, %r3;
	cvt.u64.u32 	%rd39, %r99;
	add.s64 	%rd40, %rd39, %rd38;
	shl.b64 	%rd41, %rd40, 2;
	add.s64 	%rd42, %rd2, %rd41;
	ld.global.u32 	%r70, [%rd42+4];
	mul.wide.s32 	%rd43, %r30, 4;
	add.s64 	%rd44, %rd37, %rd43;
	ld.global.u32 	%r71, [%rd44];
	mad.lo.s32 	%r72, %r71, %r70, %r69;
	ld.global.u32 	%r73, [%rd42+8];
	add.s64 	%rd45, %rd44, %rd43;
	ld.global.u32 	%r74, [%rd45];
	mad.lo.s32 	%r75, %r74, %r73, %r72;
	ld.global.u32 	%r76, [%rd42+12];
	add.s64 	%rd46, %rd45, %rd43;
	ld.global.u32 	%r77, [%rd46];
	mad.lo.s32 	%r104, %r77, %r76, %r75;
	add.s32 	%r99, %r99, 4;
$L__BB1_7:
	setp.eq.s32 	%p6, %r17, 0;
	@%p6 bra 	$L__BB1_12;
	setp.eq.s32 	%p7, %r17, 1;
	@%p7 bra 	$L__BB1_10;
	add.s32 	%r79, %r99, %r3;
	mul.wide.u32 	%rd47, %r79, 4;
	add.s64 	%rd48, %rd2, %rd47;
	ld.global.u32 	%r80, [%rd48];
	mad.lo.s32 	%r81, %r99, %r30, %r2;
	mul.wide.s32 	%rd49, %r81, 4;
	add.s64 	%rd50, %rd1, %rd49;
	ld.global.u32 	%r82, [%rd50];
	mad.lo.s32 	%r83, %r82, %r80, %r104;
	cvt.u64.u32 	%rd51, %r3;
	cvt.u64.u32 	%rd52, %r99;
	add.s64 	%rd53, %rd52, %rd51;
	shl.b64 	%rd54, %rd53, 2;
	add.s64 	%rd55, %rd2, %rd54;
	ld.global.u32 	%r84, [%rd55+4];
	mul.wide.s32 	%rd56, %r30, 4;
	add.s64 	%rd57, %rd50, %rd56;
	ld.global.u32 	%r85, [%rd57];
	mad.lo.s32 	%r104, %r85, %r84, %r83;
	add.s32 	%r99, %r99, 2;
$L__BB1_10:
	and.b32  	%r86, %r30, 1;
	setp.eq.b32 	%p8, %r86, 1;
	not.pred 	%p9, %p8;
	@%p9 bra 	$L__BB1_12;
	add.s32 	%r87, %r99, %r3;
	mul.wide.u32 	%rd58, %r87, 4;
	add.s64 	%rd59, %rd2, %rd58;
	ld.global.u32 	%r88, [%rd59];
	mad.lo.s32 	%r89, %r99, %r30, %r2;
	mul.wide.s32 	%rd60, %r89, 4;
	add.s64 	%rd61, %rd1, %rd60;
	ld.global.u32 	%r90, [%rd61];
	mad.lo.s32 	%r104, %r90, %r88, %r104;
$L__BB1_12:
	ld.param.u64 	%rd65, [_Z15matrixMulKernelPiS_S_i_param_2];
	add.s32 	%r91, %r3, %r2;
	cvta.to.global.u64 	%rd62, %rd65;
	mul.wide.s32 	%rd63, %r91, 4;
	add.s64 	%rd64, %rd62, %rd63;
	st.global.u32 	[%rd64], %r104;
$L__BB1_13:
	ret;

}


// ===== COMPILED SASS (sm_100) =====

	.target	sm_100

	.elftype	@"ET_EXEC"


//--------------------- .note.nv.tkinfo           --------------------------
	.section	.note.nv.tkinfo,"",@"SHT_NOTE"
	.sectionflags	@"SHF_NOTE_NV_TKINFO"
	.tkinfo
        /*0018*/ 	.word	0x00000002
        /*0030*/ 	.string	""
        /*0030*/ 	.string	"ptxas"
        /*0030*/ 	.string	"Cuda compilation tools, release 13.0, V13.0.88"
        /*0030*/ 	.string	"Build cuda_13.0.r13.0/compiler.36424714_0"
        /*0030*/ 	.string	"-arch sm_100 -m 64 "



//--------------------- .note.nv.cuinfo           --------------------------
	.section	.note.nv.cuinfo,"",@"SHT_NOTE"
	.sectionflags	@"SHF_NOTE_NV_CUINFO"
        /*0018*/ 	.short	0x0002
        /*001a*/ 	.short	0x0064
        /*001c*/ 	.short	0x0082
	.zero		2


//--------------------- .nv.info                  --------------------------
	.section	.nv.info,"",@"SHT_CUDA_INFO"
	.align	4


	//----- nvinfo : EIATTR_REGCOUNT
	.align		4
        /*0000*/ 	.byte	0x04, 0x2f
        /*0002*/ 	.short	(.L_1 - .L_0)
	.align		4
.L_0:
        /*0004*/ 	.word	index@(_Z15vectorAddKernelPKiS0_Pii)
        /*0008*/ 	.word	0x0000000c


	//----- nvinfo : EIATTR_FRAME_SIZE
	.align		4
.L_1:
        /*000c*/ 	.byte	0x04, 0x11
        /*000e*/ 	.short	(.L_3 - .L_2)
	.align		4
.L_2:
        /*0010*/ 	.word	index@(_Z15vectorAddKernelPKiS0_Pii)
        /*0014*/ 	.word	0x00000000


	//----- nvinfo : EIATTR_REGCOUNT
	.align		4
.L_3:
        /*0018*/ 	.byte	0x04, 0x2f
        /*001a*/ 	.short	(.L_5 - .L_4)
	.align		4
.L_4:
        /*001c*/ 	.word	index@(_Z15matrixMulKernelPiS_S_i)
        /*0020*/ 	.word	0x0000001e


	//----- nvinfo : EIATTR_FRAME_SIZE
	.align		4
.L_5:
        /*0024*/ 	.byte	0x04, 0x11
        /*0026*/ 	.short	(.L_7 - .L_6)
	.align		4
.L_6:
        /*0028*/ 	.word	index@(_Z15matrixMulKernelPiS_S_i)
        /*002c*/ 	.word	0x00000000


	//----- nvinfo : EIATTR_MIN_STACK_SIZE
	.align		4
.L_7:
        /*0030*/ 	.byte	0x04, 0x12
        /*0032*/ 	.short	(.L_9 - .L_8)
	.align		4
.L_8:
        /*0034*/ 	.word	index@(_Z15matrixMulKernelPiS_S_i)
        /*0038*/ 	.word	0x00000000


	//----- nvinfo : EIATTR_MIN_STACK_SIZE
	.align		4
.L_9:
        /*003c*/ 	.byte	0x04, 0x12
        /*003e*/ 	.short	(.L_11 - .L_10)
	.align		4
.L_10:
        /*0040*/ 	.word	index@(_Z15vectorAddKernelPKiS0_Pii)
        /*0044*/ 	.word	0x00000000
.L_11:


//--------------------- .nv.compat                --------------------------
	.section	.nv.compat,"",@"SHT_CUDA_COMPAT_INFO"
	.align	4
        /*0000*/ 	.byte	0x02, 0x09, 0x00, 0x00, 0x02, 0x02, 0x01, 0x00, 0x02, 0x05, 0x05, 0x00, 0x03, 0x07, 0x01, 0x01
        /*0010*/ 	.byte	0x02, 0x03, 0x00, 0x00, 0x02, 0x06, 0x01, 0x00, 0x04, 0x0b, 0x08, 0x00, 0x09, 0x00, 0x00, 0x00
        /*0020*/ 	.byte	0x00, 0x00, 0x00, 0x00


//--------------------- .nv.info._Z15matrixMulKernelPiS_S_i --------------------------
	.section	.nv.info._Z15matrixMulKernelPiS_S_i,"",@"SHT_CUDA_INFO"
	.sectionflags	@""
	.align	4


	//----- nvinfo : EIATTR_CUDA_API_VERSION
	.align		4
        /*0000*/ 	.byte	0x04, 0x37
        /*0002*/ 	.short	(.L_13 - .L_12)
.L_12:
        /*0004*/ 	.word	0x00000082


	//----- nvinfo : EIATTR_KPARAM_INFO
	.align		4
.L_13:
        /*0008*/ 	.byte	0x04, 0x17
        /*000a*/ 	.short	(.L_15 - .L_14)
.L_14:
        /*000c*/ 	.word	0x00000000
        /*0010*/ 	.short	0x0003
        /*0012*/ 	.short	0x0018
        /*0014*/ 	.byte	0x00, 0xf0, 0x11, 0x00


	//----- nvinfo : EIATTR_KPARAM_INFO
	.align		4
.L_15:
        /*0018*/ 	.byte	0x04, 0x17
        /*001a*/ 	.short	(.L_17 - .L_16)
.L_16:
        /*001c*/ 	.word	0x00000000
        /*0020*/ 	.short	0x0002
        /*0022*/ 	.short	0x0010
        /*0024*/ 	.byte	0x00, 0xf5, 0x21, 0x00


	//----- nvinfo : EIATTR_KPARAM_INFO
	.align		4
.L_17:
        /*0028*/ 	.byte	0x04, 0x17
        /*002a*/ 	.short	(.L_19 - .L_18)
.L_18:
        /*002c*/ 	.word	0x00000000
        /*0030*/ 	.short	0x0001
        /*0032*/ 	.short	0x0008
        /*0034*/ 	.byte	0x00, 0xf5, 0x21, 0x00


	//----- nvinfo : EIATTR_KPARAM_INFO
	.align		4
.L_19:
        /*0038*/ 	.byte	0x04, 0x17
        /*003a*/ 	.short	(.L_21 - .L_20)
.L_20:
        /*003c*/ 	.word	0x00000000
        /*0040*/ 	.short	0x0000
        /*0042*/ 	.short	0x0000
        /*0044*/ 	.byte	0x00, 0xf5, 0x21, 0x00


	//----- nvinfo : EIATTR_SPARSE_MMA_MASK
	.align		4
.L_21:
        /*0048*/ 	.byte	0x03, 0x50
        /*004a*/ 	.short	0x0000


	//----- nvinfo : EIATTR_MAXREG_COUNT
	.align		4
        /*004c*/ 	.byte	0x03, 0x1b
        /*004e*/ 	.short	0x00ff


	//----- nvinfo : EIATTR_MERCURY_ISA_VERSION
	.align		4
        /*0050*/ 	.byte	0x03, 0x5f
        /*0052*/ 	.short	0x0101


	//----- nvinfo : EIATTR_VRC_CTA_INIT_COUNT
	.align		4
        /*0054*/ 	.byte	0x02, 0x4a
	.zero		1
	.zero		1


	//----- nvinfo : EIATTR_EXIT_INSTR_OFFSETS
	.align		4
        /*0058*/ 	.byte	0x04, 0x1c
        /*005a*/ 	.short	(.L_23 - .L_22)


	//   ....[0]....
.L_22:
        /*005c*/ 	.word	0x000000c0


	//   ....[1]....
        /*0060*/ 	.word	0x00000a90


	//----- nvinfo : EIATTR_CBANK_PARAM_SIZE
	.align		4
.L_23:
        /*0064*/ 	.byte	0x03, 0x19
        /*0066*/ 	.short	0x001c


	//----- nvinfo : EIATTR_PARAM_CBANK
	.align		4
        /*0068*/ 	.byte	0x04, 0x0a
        /*006a*/ 	.short	(.L_25 - .L_24)
	.align		4
.L_24:
        /*006c*/ 	.word	index@(.nv.constant0._Z15matrixMulKernelPiS_S_i)
        /*0070*/ 	.short	0x0380
        /*0072*/ 	.short	0x001c


	//----- nvinfo : EIATTR_SW_WAR
	.align		4
.L_25:
        /*0074*/ 	.byte	0x04, 0x36
        /*0076*/ 	.short	(.L_27 - .L_26)
.L_26:
        /*0078*/ 	.word	0x00000008
.L_27:


//--------------------- .nv.info._Z15vectorAddKernelPKiS0_Pii --------------------------
	.section	.nv.info._Z15vectorAddKernelPKiS0_Pii,"",@"SHT_CUDA_INFO"
	.sectionflags	@""
	.align	4


	//----- nvinfo : EIATTR_CUDA_API_VERSION
	.align		4
        /*0000*/ 	.byte	0x04, 0x37
        /*0002*/ 	.short	(.L_29 - .L_28)
.L_28:
        /*0004*/ 	.word	0x00000082


	//----- nvinfo : EIATTR_KPARAM_INFO
	.align		4
.L_29:
        /*0008*/ 	.byte	0x04, 0x17
        /*000a*/ 	.short	(.L_31 - .L_30)
.L_30:
        /*000c*/ 	.word	0x00000000
        /*0010*/ 	.short	0x0003
        /*0012*/ 	.short	0x0018
        /*0014*/ 	.byte	0x00, 0xf0, 0x11, 0x00


	//----- nvinfo : EIATTR_KPARAM_INFO
	.align		4
.L_31:
        /*0018*/ 	.byte	0x04, 0x17
        /*001a*/ 	.short	(.L_33 - .L_32)
.L_32:
        /*001c*/ 	.word	0x00000000
        /*0020*/ 	.short	0x0002
        /*0022*/ 	.short	0x0010
        /*0024*/ 	.byte	0x00, 0xf5, 0x21, 0x00


	//----- nvinfo : EIATTR_KPARAM_INFO
	.align		4
.L_33:
        /*0028*/ 	.byte	0x04, 0x17
        /*002a*/ 	.short	(.L_35 - .L_34)
.L_34:
        /*002c*/ 	.word	0x00000000
        /*0030*/ 	.short	0x0001
        /*0032*/ 	.short	0x0008
        /*0034*/ 	.byte	0x00, 0xf5, 0x21, 0x00


	//----- nvinfo : EIATTR_KPARAM_INFO
	.align		4
.L_35:
        /*0038*/ 	.byte	0x04, 0x17
        /*003a*/ 	.short	(.L_37 - .L_36)
.L_36:
        /*003c*/ 	.word	0x00000000
        /*0040*/ 	.short	0x0000
        /*0042*/ 	.short	0x0000
        /*0044*/ 	.byte	0x00, 0xf5, 0x21, 0x00


	//----- nvinfo : EIATTR_SPARSE_MMA_MASK
	.align		4
.L_37:
        /*0048*/ 	.byte	0x03, 0x50
        /*004a*/ 	.short	0x0000


	//----- nvinfo : EIATTR_MAXREG_COUNT
	.align		4
        /*004c*/ 	.byte	0x03, 0x1b
        /*004e*/ 	.short	0x00ff


	//----- nvinfo : EIATTR_MERCURY_ISA_VERSION
	.align		4
        /*0050*/ 	.byte	0x03, 0x5f
        /*0052*/ 	.short	0x0101


	//----- nvinfo : EIATTR_VRC_CTA_INIT_COUNT
	.align		4
        /*0054*/ 	.byte	0x02, 0x4a
	.zero		1
	.zero		1


	//----- nvinfo : EIATTR_EXIT_INSTR_OFFSETS
	.align		4
        /*0058*/ 	.byte	0x04, 0x1c
        /*005a*/ 	.short	(.L_39 - .L_38)


	//   ....[0]....
.L_38:
        /*005c*/ 	.word	0x00000070


	//   ....[1]....
        /*0060*/ 	.word	0x00000130


	//----- nvinfo : EIATTR_CBANK_PARAM_SIZE
	.align		4
.L_39:
        /*0064*/ 	.byte	0x03, 0x19
        /*0066*/ 	.short	0x001c


	//----- nvinfo : EIATTR_PARAM_CBANK
	.align		4
        /*0068*/ 	.byte	0x04, 0x0a
        /*006a*/ 	.short	(.L_41 - .L_40)
	.align		4
.L_40:
        /*006c*/ 	.word	index@(.nv.constant0._Z15vectorAddKernelPKiS0_Pii)
        /*0070*/ 	.short	0x0380
        /*0072*/ 	.short	0x001c


	//----- nvinfo : EIATTR_SW_WAR
	.align		4
.L_41:
        /*0074*/ 	.byte	0x04, 0x36
        /*0076*/ 	.short	(.L_43 - .L_42)
.L_42:
        /*0078*/ 	.word	0x00000008
.L_43:


//--------------------- .nv.callgraph             --------------------------
	.section	.nv.callgraph,"",@"SHT_CUDA_CALLGRAPH"
	.align	4
	.sectionentsize	8
	.align		4
        /*0000*/ 	.word	0x00000000
	.align		4
        /*0004*/ 	.word	0xffffffff
	.align		4
        /*0008*/ 	.word	0x00000000
	.align		4
        /*000c*/ 	.word	0xfffffffe
	.align		4
        /*0010*/ 	.word	0x00000000
	.align		4
        /*0014*/ 	.word	0xfffffffd
	.align		4
        /*0018*/ 	.word	0x00000000
	.align		4
        /*001c*/ 	.word	0xfffffffc


//--------------------- .text._Z15matrixMulKernelPiS_S_i --------------------------
	.section	.text._Z15matrixMulKernelPiS_S_i,"ax",@progbits
	.align	128
        .global         _Z15matrixMulKernelPiS_S_i
        .type           _Z15matrixMulKernelPiS_S_i,@function
        .size           _Z15matrixMulKernelPiS_S_i,(.L_x_6 - _Z15matrixMulKernelPiS_S_i)
        .other          _Z15matrixMulKernelPiS_S_i,@"STO_CUDA_ENTRY STV_DEFAULT"
_Z15matrixMulKernelPiS_S_i:
.text._Z15matrixMulKernelPiS_S_i:
[----:B------:R-:W-:Y:S01]  /*0000*/  LDC R1, c[0x0][0x37c] ;  /* 0x0000df00ff017b82 */ /* 0x000fe20000000800 */
[----:B------:R-:W0:Y:S07]  /*0010*/  S2R R0, SR_TID.Y ;  /* 0x0000000000007919 */ /* 0x000e2e0000002200 */
[----:B------:R-:W0:Y:S01]  /*0020*/  S2UR UR4, SR_CTAID.Y ;  /* 0x00000000000479c3 */ /* 0x000e220000002600 */
[----:B------:R-:W1:Y:S01]  /*0030*/  LDCU UR20, c[0x0][0x398] ;  /* 0x00007300ff1477ac */ /* 0x000e620008000800 */
[----:B------:R-:W2:Y:S06]  /*0040*/  S2R R3, SR_TID.X ;  /* 0x0000000000037919 */ /* 0x000eac0000002100 */
[----:B------:R-:W0:Y:S08]  /*0050*/  LDC R13, c[0x0][0x364] ;  /* 0x0000d900ff0d7b82 */ /* 0x000e300000000800 */
[----:B------:R-:W2:Y:S08]  /*0060*/  S2UR UR5, SR_CTAID.X ;  /* 0x00000000000579c3 */ /* 0x000eb00000002500 */
[----:B------:R-:W2:Y:S01]  /*0070*/  LDC R2, c[0x0][0x360] ;  /* 0x0000d800ff027b82 */ /* 0x000ea20000000800 */
[----:B0-----:R-:W-:-:S02]  /*0080*/  IMAD R13, R13, UR4, R0 ;  /* 0x000000040d0d7c24 */ /* 0x001fc4000f8e0200 */
[----:B--2---:R-:W-:-:S05]  /*0090*/  IMAD R0, R2, UR5, R3 ;  /* 0x0000000502007c24 */ /* 0x004fca000f8e0203 */
[----:B------:R-:W-:-:S04]  /*00a0*/  VIMNMX R2, PT, PT, R13, R0, !PT ;  /* 0x000000000d027248 */ /* 0x000fc80007fe0100 */
[----:B-1----:R-:W-:-:S13]  /*00b0*/  ISETP.GE.AND P0, PT, R2, UR20, PT ;  /* 0x0000001402007c0c */ /* 0x002fda000bf06270 */
[----:B------:R-:W-:Y:S05]  /*00c0*/  @P0 EXIT ;  /* 0x000000000000094d */ /* 0x000fea0003800000 */
[----:B------:R-:W-:Y:S01]  /*00d0*/  UISETP.GE.U32.AND UP0, UPT, UR20, 0x8, UPT ;  /* 0x000000081400788c */ /* 0x000fe2000bf06070 */
[----:B------:R-:W-:Y:S02]  /*00e0*/  HFMA2 R12, -RZ, RZ, 0, 0 ;  /* 0x00000000ff0c7431 */ /* 0x000fe400000001ff */
[----:B------:R-:W-:Y:S01]  /*00f0*/  IMAD R13, R13, UR20, RZ ;  /* 0x000000140d0d7c24 */ /* 0x000fe2000f8e02ff */
[----:B------:R-:W-:Y:S01]  /*0100*/  UMOV UR4, URZ ;  /* 0x000000ff00047c82 */ /* 0x000fe20008000000 */
[----:B------:R-:W0:Y:S04]  /*0110*/  LDCU.64 UR18, c[0x0][0x358] ;  /* 0x00006b00ff1277ac */ /* 0x000e280008000a00 */
[----:B------:R-:W-:Y:S05]  /*0120*/  BRA.U !UP0, `(.L_x_0) ;  /* 0x0000000508047547 */ /* 0x000fea000b800000 */
[----:B------:R-:W1:Y:S01]  /*0130*/  LDCU.128 UR24, c[0x0][0x380] ;  /* 0x00007000ff1877ac */ /* 0x000e620008000c00 */
[----:B------:R-:W-:Y:S02]  /*0140*/  MOV R12, RZ ;  /* 0x000000ff000c7202 */ /* 0x000fe40000000f00 */
[----:B------:R-:W-:Y:S01]  /*0150*/  MOV R14, R0 ;  /* 0x00000000000e7202 */ /* 0x000fe20000000f00 */
[----:B------:R-:W-:-:S04]  /*0160*/  ULOP3.LUT UR4, UR20, 0x7ffffff8, URZ, 0xc0, !UPT ;  /* 0x7ffffff814047892 */ /* 0x000fc8000f8ec0ff */
[----:B------:R-:W-:Y:S01]  /*0170*/  UIADD3 UR5, UPT, UPT, -UR4, URZ, URZ ;  /* 0x000000ff04057290 */ /* 0x000fe2000fffe1ff */
[----:B-1----:R-:W-:Y:S01]  /*0180*/  MOV R2, UR24 ;  /* 0x0000001800027c02 */ /* 0x002fe20008000f00 */
[----:B------:R-:W-:Y:S01]  /*0190*/  UIMAD.WIDE UR6, UR20, 0x8, UR26 ;  /* 0x00000008140678a5 */ /* 0x000fe2000f8e021a */
[----:B------:R-:W-:Y:S01]  /*01a0*/  MOV R3, UR25 ;  /* 0x0000001900037c02 */ /* 0x000fe20008000f00 */
[----:B------:R-:W-:Y:S02]  /*01b0*/  UIMAD.WIDE UR8, UR20, 0xc, UR26 ;  /* 0x0000000c140878a5 */ /* 0x000fe4000f8e021a */
[----:B------:R-:W-:Y:S01]  /*01c0*/  UIMAD.WIDE UR10, UR20, 0x10, UR26 ;  /* 0x00000010140a78a5 */ /* 0x000fe2000f8e021a */
[----:B------:R-:W-:Y:S01]  /*01d0*/  IMAD.WIDE.U32 R2, R13, 0x4, R2 ;  /* 0x000000040d027825 */ /* 0x000fe200078e0002 */
[----:B------:R-:W-:Y:S02]  /*01e0*/  UIMAD.WIDE UR12, UR20, 0x14, UR26 ;  /* 0x00000014140c78a5 */ /* 0x000fe4000f8e021a */
[----:B------:R-:W-:Y:S01]  /*01f0*/  UIMAD.WIDE UR14, UR20, 0x18, UR26 ;  /* 0x00000018140e78a5 */ /* 0x000fe2000f8e021a */
[----:B------:R-:W-:Y:S01]  /*0200*/  IADD3 R2, P0, PT, R2, 0x10, RZ ;  /* 0x0000001002027810 */ /* 0x000fe20007f1e0ff */
[----:B------:R-:W-:-:S03]  /*0210*/  UIMAD.WIDE UR16, UR20, 0x1c, UR26 ;  /* 0x0000001c141078a5 */ /* 0x000fc6000f8e021a */
[----:B------:R-:W-:-:S09]  /*0220*/  IADD3.X R3, PT, PT, RZ, R3, RZ, P0, !PT ;  /* 0x00000003ff037210 */ /* 0x000fd200007fe4ff */
.L_x_1:
[----:B------:R-:W-:Y:S01]  /*0230*/  UIMAD.WIDE UR22, UR20, 0x4, UR26 ;  /* 0x00000004141678a5 */ /* 0x000fe2000f8e021a */
[----:B------:R-:W-:Y:S02]  /*0240*/  IMAD.MOV.U32 R23, RZ, RZ, 0x4 ;  /* 0x00000004ff177424 */ /* 0x000fe400078e00ff */
[----:B------:R-:W-:Y:S01]  /*0250*/  HFMA2 R11, -RZ, RZ, 0, 2.384185791015625e-07 ;  /* 0x00000004ff0b7431 */ /* 0x000fe200000001ff */
[----:B------:R-:W-:Y:S01]  /*0260*/  MOV R25, 0x4 ;  /* 0x0000000400197802 */ /* 0x000fe20000000f00 */
[----:B0-----:R-:W2:Y:S01]  /*0270*/  LDG.E R21, desc[UR18][R2.64+-0x10] ;  /* 0xfffff01202157981 */ /* 0x001ea2000c1e1900 */
[C---:B------:R-:W-:Y:S01]  /*0280*/  IMAD.WIDE R22, R14.reuse, R23, UR26 ;  /* 0x0000001a0e167e25 */ /* 0x040fe2000f8e0217 */
[----:B------:R-:W-:Y:S02]  /*0290*/  MOV R8, UR22 ;  /* 0x0000001600087c02 */ /* 0x000fe40008000f00 */
[----:B------:R-:W-:Y:S01]  /*02a0*/  MOV R9, UR23 ;  /* 0x0000001700097c02 */ /* 0x000fe20008000f00 */
[----:B------:R-:W3:Y:S02]  /*02b0*/  LDG.E R19, desc[UR18][R2.64+-0xc] ;  /* 0xfffff41202137981 */ /* 0x000ee4000c1e1900 */
[----:B------:R-:W-:-:S02]  /*02c0*/  IMAD.WIDE R8, R14, 0x4, R8 ;  /* 0x000000040e087825 */ /* 0x000fc400078e0208 */
[----:B------:R-:W2:Y:S01]  /*02d0*/  LDG.E R22, desc[UR18][R22.64] ;  /* 0x0000001216167981 */ /* 0x000ea2000c1e1900 */
[----:B------:R-:W-:Y:S01]  /*02e0*/  MOV R5, 0x4 ;  /* 0x0000000400057802 */ /* 0x000fe20000000f00 */
[C---:B------:R-:W-:Y:S02]  /*02f0*/  IMAD.WIDE R24, R14.reuse, R25, UR6 ;  /* 0x000000060e187e25 */ /* 0x040fe4000f8e0219 */
[----:B------:R0:W3:Y:S02]  /*0300*/  LDG.E R20, desc[UR18][R8.64] ;  /* 0x0000001208147981 */ /* 0x0000e4000c1e1900 */
[----:B------:R-:W-:Y:S02]  /*0310*/  IMAD.WIDE R10, R14, R11, UR8 ;  /* 0x000000080e0a7e25 */ /* 0x000fe4000f8e020b */
[----:B------:R-:W4:Y:S04]  /*0320*/  LDG.E R18, desc[UR18][R24.64] ;  /* 0x0000001218127981 */ /* 0x000f28000c1e1900 */
[----:B------:R-:W4:Y:S01]  /*0330*/  LDG.E R17, desc[UR18][R2.64+-0x8] ;  /* 0xfffff81202117981 */ /* 0x000f22000c1e1900 */
[----:B0-----:R-:W-:-:S02]  /*0340*/  HFMA2 R9, -RZ, RZ, 0, 2.384185791015625e-07 ;  /* 0x00000004ff097431 */ /* 0x001fc400000001ff */
[----:B------:R-:W-:Y:S01]  /*0350*/  IMAD.MOV.U32 R7, RZ, RZ, 0x4 ;  /* 0x00000004ff077424 */ /* 0x000fe200078e00ff */
[----:B------:R0:W5:Y:S01]  /*0360*/  LDG.E R16, desc[UR18][R10.64] ;  /* 0x000000120a107981 */ /* 0x000162000c1e1900 */
[----:B------:R-:W-:-:S03]  /*0370*/  IMAD.WIDE R4, R14, R5, UR10 ;  /* 0x0000000a0e047e25 */ /* 0x000fc6000f8e0205 */
[----:B------:R-:W5:Y:S01]  /*0380*/  LDG.E R15, desc[UR18][R2.64+-0x4] ;  /* 0xfffffc12020f7981 */ /* 0x000f62000c1e1900 */
[C---:B------:R-:W-:Y:S01]  /*0390*/  IMAD.WIDE R6, R14.reuse, R7, UR12 ;  /* 0x0000000c0e067e25 */ /* 0x040fe2000f8e0207 */
[----:B------:R-:W-:Y:S02]  /*03a0*/  MOV R27, 0x4 ;  /* 0x00000004001b7802 */ /* 0x000fe40000000f00 */
[----:B------:R1:W5:Y:S01]  /*03b0*/  LDG.E R4, desc[UR18][R4.64] ;  /* 0x0000001204047981 */ /* 0x000362000c1e1900 */
[----:B------:R-:W-:-:S03]  /*03c0*/  IMAD.WIDE R8, R14, R9, UR14 ;  /* 0x0000000e0e087e25 */ /* 0x000fc6000f8e0209 */
[----:B------:R-:W5:Y:S01]  /*03d0*/  LDG.E R23, desc[UR18][R2.64] ;  /* 0x0000001202177981 */ /* 0x000f62000c1e1900 */
[----:B0-----:R-:W-:-:S03]  /*03e0*/  IMAD.WIDE R10, R14, R27, UR16 ;  /* 0x000000100e0a7e25 */ /* 0x001fc6000f8e021b */
[----:B------:R-:W5:Y:S04]  /*03f0*/  LDG.E R7, desc[UR18][R6.64] ;  /* 0x0000001206077981 */ /* 0x000f68000c1e1900 */
[----:B------:R-:W5:Y:S04]  /*0400*/  LDG.E R24, desc[UR18][R2.64+0x4] ;  /* 0x0000041202187981 */ /* 0x000f68000c1e1900 */
[----:B------:R-:W5:Y:S04]  /*0410*/  LDG.E R8, desc[UR18][R8.64] ;  /* 0x0000001208087981 */ /* 0x000f68000c1e1900 */
[----:B------:R-:W5:Y:S04]  /*0420*/  LDG.E R25, desc[UR18][R2.64+0x8] ;  /* 0x0000081202197981 */ /* 0x000f68000c1e1900 */
[----:B------:R-:W5:Y:S04]  /*0430*/  LDG.E R10, desc[UR18][R10.64] ;  /* 0x000000120a0a7981 */ /* 0x000f68000c1e1900 */
[----:B------:R0:W5:Y:S01]  /*0440*/  LDG.E R27, desc[UR18][R2.64+0xc] ;  /* 0x00000c12021b7981 */ /* 0x000162000c1e1900 */
[----:B------:R-:W-:-:S04]  /*0450*/  UIADD3 UR5, UPT, UPT, UR5, 0x8, URZ ;  /* 0x0000000805057890 */ /* 0x000fc8000fffe0ff */
[----:B------:R-:W-:Y:S01]  /*0460*/  UISETP.NE.AND UP0, UPT, UR5, URZ, UPT ;  /* 0x000000ff0500728c */ /* 0x000fe2000bf05270 */
[----:B-1----:R-:W-:Y:S02]  /*0470*/  MOV R5, UR20 ;  /* 0x0000001400057c02 */ /* 0x002fe40008000f00 */
[----:B0-----:R-:W-:Y:S02]  /*0480*/  IADD3 R2, P0, PT, R2, 0x20, RZ ;  /* 0x0000002002027810 */ /* 0x001fe40007f1e0ff */
[----:B------:R-:W-:Y:S02]  /*0490*/  LEA R14, R5, R14, 0x3 ;  /* 0x0000000e050e7211 */ /* 0x000fe400078e18ff */
[----:B------:R-:W-:Y:S01]  /*04a0*/  IADD3.X R3, PT, PT, RZ, R3, RZ, P0, !PT ;  /* 0x00000003ff037210 */ /* 0x000fe200007fe4ff */
[----:B--2---:R-:W-:-:S04]  /*04b0*/  IMAD R21, R21, R22, R12 ;  /* 0x0000001615157224 */ /* 0x004fc800078e020c */
[----:B---3--:R-:W-:-:S04]  /*04c0*/  IMAD R19, R19, R20, R21 ;  /* 0x0000001413137224 */ /* 0x008fc800078e0215 */
[----:B----4-:R-:W-:-:S04]  /*04d0*/  IMAD R17, R17, R18, R19 ;  /* 0x0000001211117224 */ /* 0x010fc800078e0213 */
[----:B-----5:R-:W-:-:S04]  /*04e0*/  IMAD R15, R15, R16, R17 ;  /* 0x000000100f0f7224 */ /* 0x020fc800078e0211 */
[----:B------:R-:W-:-:S04]  /*04f0*/  IMAD R4, R23, R4, R15 ;  /* 0x0000000417047224 */ /* 0x000fc800078e020f */
[----:B------:R-:W-:-:S04]  /*0500*/  IMAD R4, R24, R7, R4 ;  /* 0x0000000718047224 */ /* 0x000fc800078e0204 */
[----:B------:R-:W-:-:S04]  /*0510*/  IMAD R4, R25, R8, R4 ;  /* 0x0000000819047224 */ /* 0x000fc800078e0204 */
[----:B------:R-:W-:Y:S01]  /*0520*/  IMAD R12, R27, R10, R4 ;  /* 0x0000000a1b0c7224 */ /* 0x000fe200078e0204 */
[----:B------:R-:W-:Y:S06]  /*0530*/  BRA.U UP0, `(.L_x_1) ;  /* 0xfffffffd003c7547 */ /* 0x000fec000b83ffff */
.L_x_0:
[----:B------:R-:W-:-:S04]  /*0540*/  ULOP3.LUT UR6, UR20, 0x7, URZ, 0xc0, !UPT ;  /* 0x0000000714067892 */ /* 0x000fc8000f8ec0ff */
[----:B------:R-:W-:-:S09]  /*0550*/  UISETP.NE.AND UP0, UPT, UR6, URZ, UPT ;  /* 0x000000ff0600728c */ /* 0x000fd2000bf05270 */
[----:B------:R-:W-:Y:S05]  /*0560*/  BRA.U !UP0, `(.L_x_2) ;  /* 0x0000000508387547 */ /* 0x000fea000b800000 */
[----:B------:R-:W-:Y:S02]  /*0570*/  UISETP.GE.U32.AND UP0, UPT, UR6, 0x4, UPT ;  /* 0x000000040600788c */ /* 0x000fe4000bf06070 */
[----:B------:R-:W-:-:S04]  /*0580*/  ULOP3.LUT UR5, UR20, 0x3, URZ, 0xc0, !UPT ;  /* 0x0000000314057892 */ /* 0x000fc8000f8ec0ff */
[----:B------:R-:W-:-:S03]  /*0590*/  UISETP.NE.AND UP1, UPT, UR5, URZ, UPT ;  /* 0x000000ff0500728c */ /* 0x000fc6000bf25270 */
[----:B------:R-:W-:Y:S08]  /*05a0*/  BRA.U !UP0, `(.L_x_3) ;  /* 0x00000001087c7547 */ /* 0x000ff0000b800000 */
[----:B------:R-:W1:Y:S01]  /*05b0*/  LDC.64 R6, c[0x0][0x388] ;  /* 0x0000e200ff067b82 */ /* 0x000e620000000a00 */
[----:B------:R-:W2:Y:S01]  /*05c0*/  LDCU.64 UR6, c[0x0][0x380] ;  /* 0x00007000ff0677ac */ /* 0x000ea20008000a00 */
[----:B------:R-:W-:Y:S01]  /*05d0*/  IMAD.U32 R9, RZ, RZ, UR4 ;  /* 0x00000004ff097e24 */ /* 0x000fe2000f8e00ff */
[C---:B------:R-:W-:Y:S02]  /*05e0*/  IADD3 R3, PT, PT, R13.reuse, UR4, RZ ;  /* 0x000000040d037c10 */ /* 0x040fe4000fffe0ff */
[----:B------:R-:W-:Y:S01]  /*05f0*/  IADD3 R10, P0, PT, R13, UR4, RZ ;  /* 0x000000040d0a7c10 */ /* 0x000fe2000ff1e0ff */
[----:B------:R-:W-:Y:S01]  /*0600*/  IMAD R9, R9, UR20, R0 ;  /* 0x0000001409097c24 */ /* 0x000fe2000f8e0200 */
[----:B------:R-:W-:Y:S01]  /*0610*/  MOV R11, UR20 ;  /* 0x00000014000b7c02 */ /* 0x000fe20008000f00 */
[----:B------:R-:W3:Y:S01]  /*0620*/  LDC.64 R4, c[0x0][0x380] ;  /* 0x0000e000ff047b82 */ /* 0x000ee20000000a00 */
[----:B------:R-:W-:Y:S01]  /*0630*/  MOV R15, UR20 ;  /* 0x00000014000f7c02 */ /* 0x000fe20008000f00 */
[----:B-1----:R-:W-:Y:S01]  /*0640*/  IMAD.WIDE R6, R9, 0x4, R6 ;  /* 0x0000000409067825 */ /* 0x002fe200078e0206 */
[----:B------:R-:W-:-:S05]  /*0650*/  MOV R9, UR20 ;  /* 0x0000001400097c02 */ /* 0x000fca0008000f00 */
[----:B------:R-:W-:Y:S02]  /*0660*/  IMAD.WIDE R8, R9, 0x4, R6 ;  /* 0x0000000409087825 */ /* 0x000fe400078e0206 */
[----:B0-----:R-:W4:Y:S02]  /*0670*/  LDG.E R6, desc[UR18][R6.64] ;  /* 0x0000001206067981 */ /* 0x001f24000c1e1900 */
[----:B---3--:R-:W-:Y:S01]  /*0680*/  IMAD.WIDE.U32 R4, R3, 0x4, R4 ;  /* 0x0000000403047825 */ /* 0x008fe200078e0004 */
[----:B------:R-:W-:Y:S01]  /*0690*/  IADD3.X R3, PT, PT, RZ, RZ, RZ, P0, !PT ;  /* 0x000000ffff037210 */ /* 0x000fe200007fe4ff */
[----:B------:R-:W3:Y:S01]  /*06a0*/  LDG.E R17, desc[UR18][R8.64] ;  /* 0x0000001208117981 */ /* 0x000ee2000c1e1900 */
[----:B--2---:R-:W-:-:S03]  /*06b0*/  LEA R2, P0, R10, UR6, 0x2 ;  /* 0x000000060a027c11 */ /* 0x004fc6000f8010ff */
[----:B------:R-:W4:Y:S01]  /*06c0*/  LDG.E R5, desc[UR18][R4.64] ;  /* 0x0000001204057981 */ /* 0x000f22000c1e1900 */
[----:B------:R-:W-:Y:S01]  /*06d0*/  LEA.HI.X R3, R10, UR7, R3, 0x2, P0 ;  /* 0x000000070a037c11 */ /* 0x000fe200080f1403 */
[----:B------:R-:W-:-:S04]  /*06e0*/  IMAD.WIDE R10, R11, 0x4, R8 ;  /* 0x000000040b0a7825 */ /* 0x000fc800078e0208 */
[----:B------:R-:W3:Y:S01]  /*06f0*/  LDG.E R16, desc[UR18][R2.64+0x4] ;  /* 0x0000041202107981 */ /* 0x000ee2000c1e1900 */
[----:B------:R-:W-:-:S03]  /*0700*/  IMAD.WIDE R14, R15, 0x4, R10 ;  /* 0x000000040f0e7825 */ /* 0x000fc600078e020a */
[----:B------:R-:W2:Y:S04]  /*0710*/  LDG.E R19, desc[UR18][R10.64] ;  /* 0x000000120a137981 */ /* 0x000ea8000c1e1900 */
[----:B------:R-:W2:Y:S04]  /*0720*/  LDG.E R18, desc[UR18][R2.64+0x8] ;  /* 0x0000081202127981 */ /* 0x000ea8000c1e1900 */
[----:B------:R-:W5:Y:S04]  /*0730*/  LDG.E R20, desc[UR18][R2.64+0xc] ;  /* 0x00000c1202147981 */ /* 0x000f68000c1e1900 */
[----:B------:R-:W5:Y:S01]  /*0740*/  LDG.E R14, desc[UR18][R14.64] ;  /* 0x000000120e0e7981 */ /* 0x000f62000c1e1900 */
[----:B------:R-:W-:Y:S01]  /*0750*/  UIADD3 UR4, UPT, UPT, UR4, 0x4, URZ ;  /* 0x0000000404047890 */ /* 0x000fe2000fffe0ff */
[----:B----4-:R-:W-:-:S04]  /*0760*/  IMAD R5, R5, R6, R12 ;  /* 0x0000000605057224 */ /* 0x010fc800078e020c */
[----:B---3--:R-:W-:-:S04]  /*0770*/  IMAD R5, R16, R17, R5 ;  /* 0x0000001110057224 */ /* 0x008fc800078e0205 */
[----:B--2---:R-:W-:-:S04]  /*0780*/  IMAD R5, R18, R19, R5 ;  /* 0x0000001312057224 */ /* 0x004fc800078e0205 */
[----:B-----5:R-:W-:-:S07]  /*0790*/  IMAD R12, R20, R14, R5 ;  /* 0x0000000e140c7224 */ /* 0x020fce00078e0205 */
.L_x_3:
[----:B------:R-:W-:Y:S05]  /*07a0*/  BRA.U !UP1, `(.L_x_2) ;  /* 0x0000000109a87547 */ /* 0x000fea000b800000 */
[----:B------:R-:W-:Y:S01]  /*07b0*/  UISETP.NE.AND UP0, UPT, UR5, 0x1, UPT ;  /* 0x000000010500788c */ /* 0x000fe2000bf05270 */
[----:B------:R-:W-:Y:S01]  /*07c0*/  MOV R7, UR4 ;  /* 0x0000000400077c02 */ /* 0x000fe20008000f00 */
[----:B------:R-:W-:Y:S02]  /*07d0*/  ULOP3.LUT UR5, UR20, 0x1, URZ, 0xc0, !UPT ;  /* 0x0000000114057892 */ /* 0x000fe4000f8ec0ff */
[----:B------:R-:W-:Y:S02]  /*07e0*/  MOV R15, UR20 ;  /* 0x00000014000f7c02 */ /* 0x000fe40008000f00 */
[----:B------:R-:W-:Y:S01]  /*07f0*/  UISETP.NE.U32.AND UP1, UPT, UR5, 0x1, UPT ;  /* 0x000000010500788c */ /* 0x000fe2000bf25070 */
[----:B------:R-:W-:-:S04]  /*0800*/  PLOP3.LUT P1, PT, PT, PT, UP0, 0x80, 0x8 ;  /* 0x000000000008781c */ /* 0x000fc80003f2f008 */
[----:B------:R-:W1:Y:S01]  /*0810*/  @UP0 LDCU.128 UR8, c[0x0][0x380] ;  /* 0x00007000ff0807ac */ /* 0x000e620008000c00 */
[----:B------:R-:W-:Y:S01]  /*0820*/  PLOP3.LUT P0, PT, PT, PT, UP1, 0x80, 0x8 ;  /* 0x000000000008781c */ /* 0x000fe20003f0f018 */
[----:B------:R-:W2:Y:S04]  /*0830*/  @UP0 LDCU.64 UR6, c[0x0][0x380] ;  /* 0x00007000ff0607ac */ /* 0x000ea80008000a00 */
[----:B------:R-:W3:Y:S03]  /*0840*/  @!UP1 LDCU.128 UR12, c[0x0][0x380] ;  /* 0x00007000ff0c97ac */ /* 0x000ee60008000c00 */
[C---:B------:R-:W-:Y:S02]  /*0850*/  @P1 IADD3 R3, PT, PT, R13.reuse, UR4, RZ ;  /* 0x000000040d031c10 */ /* 0x040fe4000fffe0ff */
[----:B------:R-:W-:Y:S01]  /*0860*/  @P1 IADD3 R6, P2, PT, R13, UR4, RZ ;  /* 0x000000040d061c10 */ /* 0x000fe2000ff5e0ff */
[----:B------:R-:W-:Y:S01]  /*0870*/  @UP0 UIADD3 UR4, UPT, UPT, UR4, 0x2, URZ ;  /* 0x0000000204040890 */ /* 0x000fe2000fffe0ff */
[----:B-1----:R-:W-:Y:S01]  /*0880*/  MOV R11, UR9 ;  /* 0x00000009000b7c02 */ /* 0x002fe20008000f00 */
[----:B------:R-:W-:Y:S01]  /*0890*/  IMAD.U32 R10, RZ, RZ, UR8 ;  /* 0x00000008ff0a7e24 */ /* 0x000fe2000f8e00ff */
[----:B------:R-:W-:-:S02]  /*08a0*/  MOV R4, UR10 ;  /* 0x0000000a00047c02 */ /* 0x000fc40008000f00 */
[----:B------:R-:W-:Y:S01]  /*08b0*/  MOV R5, UR11 ;  /* 0x0000000b00057c02 */ /* 0x000fe20008000f00 */
[----:B------:R-:W-:-:S04]  /*08c0*/  @P1 IMAD.WIDE.U32 R10, R3, 0x4, R10 ;  /* 0x00000004030a1825 */ /* 0x000fc800078e000a */
[----:B------:R-:W-:Y:S01]  /*08d0*/  @P1 IMAD R3, R7, UR20, R0 ;  /* 0x0000001407031c24 */ /* 0x000fe2000f8e0200 */
[----:B------:R-:W-:Y:S01]  /*08e0*/  @P1 IADD3.X R7, PT, PT, RZ, RZ, RZ, P2, !PT ;  /* 0x000000ffff071210 */ /* 0x000fe200017fe4ff */
[----:B------:R-:W-:Y:S01]  /*08f0*/  IMAD.U32 R19, RZ, RZ, UR4 ;  /* 0x00000004ff137e24 */ /* 0x000fe2000f8e00ff */
[C---:B--2---:R-:W-:Y:S01]  /*0900*/  @P1 LEA R2, P2, R6.reuse, UR6, 0x2 ;  /* 0x0000000606021c11 */ /* 0x044fe2000f8410ff */
[----:B------:R-:W-:Y:S01]  /*0910*/  @P1 IMAD.WIDE R4, R3, 0x4, R4 ;  /* 0x0000000403041825 */ /* 0x000fe200078e0204 */
[----:B------:R-:W-:Y:S01]  /*0920*/  @!P0 IADD3 R17, PT, PT, R13, UR4, RZ ;  /* 0x000000040d118c10 */ /* 0x000fe2000fffe0ff */
[----:B0-----:R-:W2:Y:S01]  /*0930*/  @P1 LDG.E R11, desc[UR18][R10.64] ;  /* 0x000000120a0b1981 */ /* 0x001ea2000c1e1900 */
[----:B------:R-:W-:Y:S01]  /*0940*/  @P1 LEA.HI.X R3, R6, UR7, R7, 0x2, P2 ;  /* 0x0000000706031c11 */ /* 0x000fe200090f1407 */
[----:B------:R-:W-:Y:S01]  /*0950*/  @!P0 IMAD R19, R19, UR20, R0 ;  /* 0x0000001413138c24 */ /* 0x000fe2000f8e0200 */
[----:B---3--:R-:W-:Y:S01]  /*0960*/  MOV R6, UR12 ;  /* 0x0000000c00067c02 */ /* 0x008fe20008000f00 */
[----:B------:R-:W-:Y:S01]  /*0970*/  @P1 IMAD.WIDE R14, R15, 0x4, R4 ;  /* 0x000000040f0e1825 */ /* 0x000fe200078e0204 */
[----:B------:R-:W-:Y:S01]  /*0980*/  MOV R7, UR13 ;  /* 0x0000000d00077c02 */ /* 0x000fe20008000f00 */
[----:B------:R-:W2:Y:S01]  /*0990*/  @P1 LDG.E R4, desc[UR18][R4.64] ;  /* 0x0000001204041981 */ /* 0x000ea2000c1e1900 */
[----:B------:R-:W-:-:S02]  /*09a0*/  MOV R8, UR14 ;  /* 0x0000000e00087c02 */ /* 0x000fc40008000f00 */
[----:B------:R-:W-:Y:S01]  /*09b0*/  MOV R9, UR15 ;  /* 0x0000000f00097c02 */ /* 0x000fe20008000f00 */
[----:B------:R-:W-:Y:S01]  /*09c0*/  @!P0 IMAD.WIDE.U32 R6, R17, 0x4, R6 ;  /* 0x0000000411068825 */ /* 0x000fe200078e0006 */
[----:B------:R-:W3:Y:S03]  /*09d0*/  @P1 LDG.E R14, desc[UR18][R14.64] ;  /* 0x000000120e0e1981 */ /* 0x000ee6000c1e1900 */
[----:B------:R-:W-:Y:S01]  /*09e0*/  @!P0 IMAD.WIDE R8, R19, 0x4, R8 ;  /* 0x0000000413088825 */ /* 0x000fe200078e0208 */
[----:B------:R-:W3:Y:S04]  /*09f0*/  @P1 LDG.E R2, desc[UR18][R2.64+0x4] ;  /* 0x0000041202021981 */ /* 0x000ee8000c1e1900 */
[----:B------:R-:W4:Y:S04]  /*0a00*/  @!P0 LDG.E R7, desc[UR18][R6.64] ;  /* 0x0000001206078981 */ /* 0x000f28000c1e1900 */
[----:B------:R-:W4:Y:S01]  /*0a10*/  @!P0 LDG.E R8, desc[UR18][R8.64] ;  /* 0x0000001208088981 */ /* 0x000f22000c1e1900 */
[----:B--2---:R-:W-:-:S04]  /*0a20*/  @P1 IMAD R11, R11, R4, R12 ;  /* 0x000000040b0b1224 */ /* 0x004fc800078e020c */
[----:B---3--:R-:W-:-:S04]  /*0a30*/  @P1 IMAD R12, R2, R14, R11 ;  /* 0x0000000e020c1224 */ /* 0x008fc800078e020b */
[----:B----4-:R-:W-:-:S07]  /*0a40*/  @!P0 IMAD R12, R7, R8, R12 ;  /* 0x00000008070c8224 */ /* 0x010fce00078e020c */
.L_x_2:
[----:B------:R-:W1:Y:S01]  /*0a50*/  LDC.64 R2, c[0x0][0x390] ;  /* 0x0000e400ff027b82 */ /* 0x000e620000000a00 */
[----:B------:R-:W-:-:S05]  /*0a60*/  IADD3 R13, PT, PT, R0, R13, RZ ;  /* 0x0000000d000d7210 */ /* 0x000fca0007ffe0ff */
[----:B-1----:R-:W-:-:S05]  /*0a70*/  IMAD.WIDE R2, R13, 0x4, R2 ;  /* 0x000000040d027825 */ /* 0x002fca00078e0202 */
[----:B0-----:R-:W-:Y:S01]  /*0a80*/  STG.E desc[UR18][R2.64], R12 ;  /* 0x0000000c02007986 */ /* 0x001fe2000c101912 */
[----:B------:R-:W-:Y:S05]  /*0a90*/  EXIT ;  /* 0x000000000000794d */ /* 0x000fea0003800000 */
.L_x_4:
[----:B------:R-:W-:-:S00]  /*0aa0*/  BRA `(.L_x_4) ;  /* 0xfffffffc00fc7947 */ /* 0x000fc0000383ffff */
[----:B------:R-:W-:-:S00]  /*0ab0*/  NOP ;  /* 0x0000000000007918 */ /* 0x000fc00000000000 */
        /* <DEDUP_REMOVED lines=12> */
.L_x_6:


//--------------------- .text._Z15vectorAddKernelPKiS0_Pii --------------------------
	.section	.text._Z15vectorAddKernelPKiS0_Pii,"ax",@progbits
	.align	128
        .global         _Z15vectorAddKernelPKiS0_Pii
        .type           _Z15vectorAddKernelPKiS0_Pii,@function
        .size           _Z15vectorAddKernelPKiS0_Pii,(.L_x_7 - _Z15vectorAddKernelPKiS0_Pii)
        .other          _Z15vectorAddKernelPKiS0_Pii,@"STO_CUDA_ENTRY STV_DEFAULT"
_Z15vectorAddKernelPKiS0_Pii:
.text._Z15vectorAddKernelPKiS0_Pii:
[----:B------:R-:W-:Y:S01]  /*0000*/  LDC R1, c[0x0][0x37c] ;  /* 0x0000df00ff017b82 */ /* 0x000fe20000000800 */
[----:B------:R-:W0:Y:S07]  /*0010*/  S2R R0, SR_TID.X ;  /* 0x0000000000007919 */ /* 0x000e2e0000002100 */
[----:B------:R-:W0:Y:S01]  /*0020*/  S2UR UR4, SR_CTAID.X ;  /* 0x00000000000479c3 */ /* 0x000e220000002500 */
[----:B------:R-:W1:Y:S07]  /*0030*/  LDCU UR5, c[0x0][0x398] ;  /* 0x00007300ff0577ac */ /* 0x000e6e0008000800 */
[----:B------:R-:W0:Y:S02]  /*0040*/  LDC R9, c[0x0][0x360] ;  /* 0x0000d800ff097b82 */ /* 0x000e240000000800 */
[----:B0-----:R-:W-:-:S05]  /*0050*/  IMAD R9, R9, UR4, R0 ;  /* 0x0000000409097c24 */ /* 0x001fca000f8e0200 */
[----:B-1----:R-:W-:-:S13]  /*0060*/  ISETP.GE.AND P0, PT, R9, UR5, PT ;  /* 0x0000000509007c0c */ /* 0x002fda000bf06270 */
[----:B------:R-:W-:Y:S05]  /*0070*/  @P0 EXIT ;  /* 0x000000000000094d */ /* 0x000fea0003800000 */
[----:B------:R-:W0:Y:S01]  /*0080*/  LDC.64 R2, c[0x0][0x380] ;  /* 0x0000e000ff027b82 */ /* 0x000e220000000a00 */
[----:B------:R-:W1:Y:S07]  /*0090*/  LDCU.64 UR4, c[0x0][0x358] ;  /* 0x00006b00ff0477ac */ /* 0x000e6e0008000a00 */
[----:B------:R-:W2:Y:S08]  /*00a0*/  LDC.64 R4, c[0x0][0x388] ;  /* 0x0000e200ff047b82 */ /* 0x000eb00000000a00 */
[----:B------:R-:W3:Y:S01]  /*00b0*/  LDC.64 R6, c[0x0][0x390] ;  /* 0x0000e400ff067b82 */ /* 0x000ee20000000a00 */
[----:B0-----:R-:W-:-:S06]  /*00c0*/  IMAD.WIDE R2, R9, 0x4, R2 ;  /* 0x0000000409027825 */ /* 0x001fcc00078e0202 */
[----:B-1----:R-:W4:Y:S01]  /*00d0*/  LDG.E R2, desc[UR4][R2.64] ;  /* 0x0000000402027981 */ /* 0x002f22000c1e1900 */
[----:B--2---:R-:W-:-:S06]  /*00e0*/  IMAD.WIDE R4, R9, 0x4, R4 ;  /* 0x0000000409047825 */ /* 0x004fcc00078e0204 */
[----:B------:R-:W4:Y:S01]  /*00f0*/  LDG.E R5, desc[UR4][R4.64] ;  /* 0x0000000404057981 */ /* 0x000f22000c1e1900 */
[----:B---3--:R-:W-:Y:S01]  /*0100*/  IMAD.WIDE R6, R9, 0x4, R6 ;  /* 0x0000000409067825 */ /* 0x008fe200078e0206 */
[----:B----4-:R-:W-:-:S05]  /*0110*/  IADD3 R9, PT, PT, R2, R5, RZ ;  /* 0x0000000502097210 */ /* 0x010fca0007ffe0ff */
[----:B------:R-:W-:Y:S01]  /*0120*/  STG.E desc[UR4][R6.64], R9 ;  /* 0x0000000906007986 */ /* 0x000fe2000c101904 */
[----:B------:R-:W-:Y:S05]  /*0130*/  EXIT ;  /* 0x000000000000794d */ /* 0x000fea0003800000 */
.L_x_5:
        /* <DEDUP_REMOVED lines=12> */
.L_x_7:


//--------------------- .nv.shared.reserved.0     --------------------------
	.section	.nv.shared.reserved.0,"aw",@nobits
	.weak		__nv_reservedSMEM_offset_0_alias
	.size		__nv_reservedSMEM_offset_0_alias, 0, 64
	.other		__nv_reservedSMEM_offset_0_alias,@"STO_CUDA_RESERVED_SHARED STV_DEFAULT"
__nv_reservedSMEM_offset_0_alias:
	.zero		0
	.zero		64


//--------------------- .nv.constant0._Z15matrixMulKernelPiS_S_i --------------------------
	.section	.nv.constant0._Z15matrixMulKernelPiS_S_i,"a",@progbits
	.sectionflags	@""
	.align	4
.nv.constant0._Z15matrixMulKernelPiS_S_i:
	.zero		924


//--------------------- .nv.constant0._Z15vectorAddKernelPKiS0_Pii --------------------------
	.section	.nv.constant0._Z15vectorAddKernelPKiS0_Pii,"a",@progbits
	.sectionflags	@""
	.align	4
.nv.constant0._Z15vectorAddKernelPKiS0_Pii:
	.zero		924


//--------------------- SYMBOLS --------------------------

	.type		.nv.reservedSmem.offset0,@object
	.size		.nv.reservedSmem.offset0,0x4
